//
// Generated by NVIDIA NVVM Compiler
//
// Compiler Build ID: CL-36424714
// Cuda compilation tools, release 13.0, V13.0.88
// Based on NVVM 20.0.0
//

.version 9.0
.target sm_100
.address_size 64

	// .globl	_Z12mandelKernelffffiiPi

.visible .entry _Z12mandelKernelffffiiPi(
	.param .f32 _Z12mandelKernelffffiiPi_param_0,
	.param .f32 _Z12mandelKernelffffiiPi_param_1,
	.param .f32 _Z12mandelKernelffffiiPi_param_2,
	.param .f32 _Z12mandelKernelffffiiPi_param_3,
	.param .u32 _Z12mandelKernelffffiiPi_param_4,
	.param .u32 _Z12mandelKernelffffiiPi_param_5,
	.param .u64 .ptr .align 1 _Z12mandelKernelffffiiPi_param_6
)
{
	.reg .pred 	%p<4>;
	.reg .b32 	%r<19>;
	.reg .b32 	%f<20>;
	.reg .b64 	%rd<5>;

	ld.param.f32 	%f9, [_Z12mandelKernelffffiiPi_param_0];
	ld.param.f32 	%f10, [_Z12mandelKernelffffiiPi_param_1];
	ld.param.f32 	%f11, [_Z12mandelKernelffffiiPi_param_2];
	ld.param.f32 	%f12, [_Z12mandelKernelffffiiPi_param_3];
	ld.param.u32 	%r6, [_Z12mandelKernelffffiiPi_param_4];
	ld.param.u32 	%r7, [_Z12mandelKernelffffiiPi_param_5];
	ld.param.u64 	%rd1, [_Z12mandelKernelffffiiPi_param_6];
	mov.u32 	%r9, %ctaid.x;
	mov.u32 	%r10, %ntid.x;
	mov.u32 	%r11, %tid.x;
	mad.lo.s32 	%r1, %r9, %r10, %r11;
	mov.u32 	%r12, %ctaid.y;
	mov.u32 	%r13, %ntid.y;
	mov.u32 	%r14, %tid.y;
	mad.lo.s32 	%r2, %r12, %r13, %r14;
	cvt.rn.f32.s32 	%f13, %r1;
	fma.rn.f32 	%f1, %f11, %f13, %f9;
	cvt.rn.f32.u32 	%f14, %r2;
	fma.rn.f32 	%f2, %f12, %f14, %f10;
	setp.lt.s32 	%p1, %r7, 1;
	mov.b32 	%r18, 0;
	@%p1 bra 	$L__BB0_4;
	mov.b32 	%r17, 0;
	mov.f32 	%f18, %f2;
	mov.f32 	%f19, %f1;
$L__BB0_2:
	mul.f32 	%f5, %f19, %f19;
	mul.f32 	%f6, %f18, %f18;
	add.f32 	%f15, %f5, %f6;
	setp.gt.f32 	%p2, %f15, 0f40800000;
	mov.u32 	%r18, %r17;
	@%p2 bra 	$L__BB0_4;
	sub.f32 	%f16, %f5, %f6;
	add.f32 	%f17, %f19, %f19;
	add.f32 	%f19, %f1, %f16;
	fma.rn.f32 	%f18, %f17, %f18, %f2;
	add.s32 	%r17, %r17, 1;
	setp.ne.s32 	%p3, %r17, %r7;
	mov.u32 	%r18, %r7;
	@%p3 bra 	$L__BB0_2;
$L__BB0_4:
	cvta.to.global.u64 	%rd2, %rd1;
	mad.lo.s32 	%r16, %r6, %r2, %r1;
	mul.wide.s32 	%rd3, %r16, 4;
	add.s64 	%rd4, %rd2, %rd3;
	st.global.u32 	[%rd4], %r18;
	ret;

}


// ===== COMPILED SASS (sm_100) =====

	.target	sm_100

	.elftype	@"ET_EXEC"


//--------------------- .note.nv.tkinfo           --------------------------
	.section	.note.nv.tkinfo,"",@"SHT_NOTE"
	.sectionflags	@"SHF_NOTE_NV_TKINFO"
	.tkinfo
        /*0018*/ 	.word	0x00000002
        /*0030*/ 	.string	""
        /*0030*/ 	.string	"ptxas"
        /*0030*/ 	.string	"Cuda compilation tools, release 13.0, V13.0.88"
        /*0030*/ 	.string	"Build cuda_13.0.r13.0/compiler.36424714_0"
        /*0030*/ 	.string	"-arch sm_100 -m 64 "



//--------------------- .note.nv.cuinfo           --------------------------
	.section	.note.nv.cuinfo,"",@"SHT_NOTE"
	.sectionflags	@"SHF_NOTE_NV_CUINFO"
        /*0018*/ 	.short	0x0002
        /*001a*/ 	.short	0x0064
        /*001c*/ 	.short	0x0082
	.zero		2


//--------------------- .nv.info                  --------------------------
	.section	.nv.info,"",@"SHT_CUDA_INFO"
	.align	4


	//----- nvinfo : EIATTR_REGCOUNT
	.align		4
        /*0000*/ 	.byte	0x04, 0x2f
        /*0002*/ 	.short	(.L_1 - .L_0)
	.align		4
.L_0:
        /*0004*/ 	.word	index@(_Z12mandelKernelffffiiPi)
        /*0008*/ 	.word	0x00000010


	//----- nvinfo : EIATTR_FRAME_SIZE
	.align		4
.L_1:
        /*000c*/ 	.byte	0x04, 0x11
        /*000e*/ 	.short	(.L_3 - .L_2)
	.align		4
.L_2:
        /*0010*/ 	.word	index@(_Z12mandelKernelffffiiPi)
        /*0014*/ 	.word	0x00000000


	//----- nvinfo : EIATTR_MIN_STACK_SIZE
	.align		4
.L_3:
        /*0018*/ 	.byte	0x04, 0x12
        /*001a*/ 	.short	(.L_5 - .L_4)
	.align		4
.L_4:
        /*001c*/ 	.word	index@(_Z12mandelKernelffffiiPi)
        /*0020*/ 	.word	0x00000000
.L_5:


//--------------------- .nv.compat                --------------------------
	.section	.nv.compat,"",@"SHT_CUDA_COMPAT_INFO"
	.align	4
        /*0000*/ 	.byte	0x02, 0x09, 0x00, 0x00, 0x02, 0x02, 0x01, 0x00, 0x02, 0x05, 0x05, 0x00, 0x03, 0x07, 0x01, 0x01
        /*0010*/ 	.byte	0x02, 0x03, 0x00, 0x00, 0x02, 0x06, 0x01, 0x00, 0x04, 0x0b, 0x08, 0x00, 0x01, 0x00, 0x00, 0x00
        /*0020*/ 	.byte	0x00, 0x00, 0x00, 0x00


//--------------------- .nv.info._Z12mandelKernelffffiiPi --------------------------
	.section	.nv.info._Z12mandelKernelffffiiPi,"",@"SHT_CUDA_INFO"
	.sectionflags	@""
	.align	4


	//----- nvinfo : EIATTR_CUDA_API_VERSION
	.align		4
        /*0000*/ 	.byte	0x04, 0x37
        /*0002*/ 	.short	(.L_7 - .L_6)
.L_6:
        /*0004*/ 	.word	0x00000082


	//----- nvinfo : EIATTR_KPARAM_INFO
	.align		4
.L_7:
        /*0008*/ 	.byte	0x04, 0x17
        /*000a*/ 	.short	(.L_9 - .L_8)
.L_8:
        /*000c*/ 	.word	0x00000000
        /*0010*/ 	.short	0x0006
        /*0012*/ 	.short	0x0018
        /*0014*/ 	.byte	0x00, 0xf5, 0x21, 0x00


	//----- nvinfo : EIATTR_KPARAM_INFO
	.align		4
.L_9:
        /*0018*/ 	.byte	0x04, 0x17
        /*001a*/ 	.short	(.L_11 - .L_10)
.L_10:
        /*001c*/ 	.word	0x00000000
        /*0020*/ 	.short	0x0005
        /*0022*/ 	.short	0x0014
        /*0024*/ 	.byte	0x00, 0xf0, 0x11, 0x00


	//----- nvinfo : EIATTR_KPARAM_INFO
	.align		4
.L_11:
        /*0028*/ 	.byte	0x04, 0x17
        /*002a*/ 	.short	(.L_13 - .L_12)
.L_12:
        /*002c*/ 	.word	0x00000000
        /*0030*/ 	.short	0x0004
        /*0032*/ 	.short	0x0010
        /*0034*/ 	.byte	0x00, 0xf0, 0x11, 0x00


	//----- nvinfo : EIATTR_KPARAM_INFO
	.align		4
.L_13:
        /*0038*/ 	.byte	0x04, 0x17
        /*003a*/ 	.short	(.L_15 - .L_14)
.L_14:
        /*003c*/ 	.word	0x00000000
        /*0040*/ 	.short	0x0003
        /*0042*/ 	.short	0x000c
        /*0044*/ 	.byte	0x00, 0xf0, 0x11, 0x00


	//----- nvinfo : EIATTR_KPARAM_INFO
	.align		4
.L_15:
        /*0048*/ 	.byte	0x04, 0x17
        /*004a*/ 	.short	(.L_17 - .L_16)
.L_16:
        /*004c*/ 	.word	0x00000000
        /*0050*/ 	.short	0x0002
        /*0052*/ 	.short	0x0008
        /*0054*/ 	.byte	0x00, 0xf0, 0x11, 0x00


	//----- nvinfo : EIATTR_KPARAM_INFO
	.align		4
.L_17:
        /*0058*/ 	.byte	0x04, 0x17
        /*005a*/ 	.short	(.L_19 - .L_18)
.L_18:
        /*005c*/ 	.word	0x00000000
        /*0060*/ 	.short	0x0001
        /*0062*/ 	.short	0x0004
        /*0064*/ 	.byte	0x00, 0xf0, 0x11, 0x00


	//----- nvinfo : EIATTR_KPARAM_INFO
	.align		4
.L_19:
        /*0068*/ 	.byte	0x04, 0x17
        /*006a*/ 	.short	(.L_21 - .L_20)
.L_20:
        /*006c*/ 	.word	0x00000000
        /*0070*/ 	.short	0x0000
        /*0072*/ 	.short	0x0000
        /*0074*/ 	.byte	0x00, 0xf0, 0x11, 0x00


	//----- nvinfo : EIATTR_SPARSE_MMA_MASK
	.align		4
.L_21:
        /*0078*/ 	.byte	0x03, 0x50
        /*007a*/ 	.short	0x0000


	//----- nvinfo : EIATTR_MAXREG_COUNT
	.align		4
        /*007c*/ 	.byte	0x03, 0x1b
        /*007e*/ 	.short	0x00ff


	//----- nvinfo : EIATTR_MERCURY_ISA_VERSION
	.align		4
        /*0080*/ 	.byte	0x03, 0x5f
        /*0082*/ 	.short	0x0101


	//----- nvinfo : EIATTR_VRC_CTA_INIT_COUNT
	.align		4
        /*0084*/ 	.byte	0x02, 0x4a
	.zero		1
	.zero		1


	//----- nvinfo : EIATTR_EXIT_INSTR_OFFSETS
	.align		4
        /*0088*/ 	.byte	0x04, 0x1c
        /*008a*/ 	.short	(.L_23 - .L_22)


	//   ....[0]....
.L_22:
        /*008c*/ 	.word	0x000002d0


	//----- nvinfo : EIATTR_CRS_STACK_SIZE
	.align		4
.L_23:
        /*0090*/ 	.byte	0x04, 0x1e
        /*0092*/ 	.short	(.L_25 - .L_24)
.L_24:
        /*0094*/ 	.word	0x00000000


	//----- nvinfo : EIATTR_CBANK_PARAM_SIZE
	.align		4
.L_25:
        /*0098*/ 	.byte	0x03, 0x19
        /*009a*/ 	.short	0x0020


	//----- nvinfo : EIATTR_PARAM_CBANK
	.align		4
        /*009c*/ 	.byte	0x04, 0x0a
        /*009e*/ 	.short	(.L_27 - .L_26)
	.align		4
.L_26:
        /*00a0*/ 	.word	index@(.nv.constant0._Z12mandelKernelffffiiPi)
        /*00a4*/ 	.short	0x0380
        /*00a6*/ 	.short	0x0020


	//----- nvinfo : EIATTR_SW_WAR
	.align		4
.L_27:
        /*00a8*/ 	.byte	0x04, 0x36
        /*00aa*/ 	.short	(.L_29 - .L_28)
.L_28:
        /*00ac*/ 	.word	0x00000008
.L_29:


//--------------------- .nv.callgraph             --------------------------
	.section	.nv.callgraph,"",@"SHT_CUDA_CALLGRAPH"
	.align	4
	.sectionentsize	8
	.align		4
        /*0000*/ 	.word	0x00000000
	.align		4
        /*0004*/ 	.word	0xffffffff
	.align		4
        /*0008*/ 	.word	0x00000000
	.align		4
        /*000c*/ 	.word	0xfffffffe
	.align		4
        /*0010*/ 	.word	0x00000000
	.align		4
        /*0014*/ 	.word	0xfffffffd
	.align		4
        /*0018*/ 	.word	0x00000000
	.align		4
        /*001c*/ 	.word	0xfffffffc


//--------------------- .text._Z12mandelKernelffffiiPi --------------------------
	.section	.text._Z12mandelKernelffffiiPi,"ax",@progbits
	.align	128
        .global         _Z12mandelKernelffffiiPi
        .type           _Z12mandelKernelffffiiPi,@function
        .size           _Z12mandelKernelffffiiPi,(.L_x_4 - _Z12mandelKernelffffiiPi)
        .other          _Z12mandelKernelffffiiPi,@"STO_CUDA_ENTRY STV_DEFAULT"
_Z12mandelKernelffffiiPi:
.text._Z12mandelKernelffffiiPi:
[----:B------:R-:W-:Y:S01]  /*0000*/  LDC R1, c[0x0][0x37c] ;  /* 0x0000df00ff017b82 */ /* 0x000fe20000000800 */
[----:B------:R-:W0:Y:S07]  /*0010*/  S2R R2, SR_TID.Y ;  /* 0x0000000000027919 */ /* 0x000e2e0000002200 */
[----:B------:R-:W1:Y:S01]  /*0020*/  LDC R0, c[0x0][0x360] ;  /* 0x0000d800ff007b82 */ /* 0x000e620000000800 */
[----:B------:R-:W2:Y:S01]  /*0030*/  LDCU UR6, c[0x0][0x394] ;  /* 0x00007280ff0677ac */ /* 0x000ea20008000800 */
[----:B------:R-:W1:Y:S06]  /*0040*/  S2R R3, SR_TID.X ;  /* 0x0000000000037919 */ /* 0x000e6c0000002100 */
[----:B------:R-:W0:Y:S08]  /*0050*/  S2UR UR5, SR_CTAID.Y ;  /* 0x00000000000579c3 */ /* 0x000e300000002600 */
[----:B------:R-:W0:Y:S01]  /*0060*/  LDC R5, c[0x0][0x364] ;  /* 0x0000d900ff057b82 */ /* 0x000e220000000800 */
[----:B--2---:R-:W-:-:S07]  /*0070*/  UISETP.GE.AND UP0, UPT, UR6, 0x1, UPT ;  /* 0x000000010600788c */ /* 0x004fce000bf06270 */
[----:B------:R-:W1:Y:S08]  /*0080*/  S2UR UR4, SR_CTAID.X ;  /* 0x00000000000479c3 */ /* 0x000e700000002500 */
[----:B------:R-:W2:Y:S08]  /*0090*/  LDC.64 R8, c[0x0][0x380] ;  /* 0x0000e000ff087b82 */ /* 0x000eb00000000a00 */
[----:B------:R-:W2:Y:S01]  /*00a0*/  LDC.64 R6, c[0x0][0x388] ;  /* 0x0000e200ff067b82 */ /* 0x000ea20000000a00 */
[----:B0-----:R-:W-:-:S05]  /*00b0*/  IMAD R5, R5, UR5, R2 ;  /* 0x0000000505057c24 */ /* 0x001fca000f8e0202 */
[----:B------:R-:W-:Y:S01]  /*00c0*/  I2FP.F32.U32 R2, R5 ;  /* 0x0000000500027245 */ /* 0x000fe20000201000 */
[----:B-1----:R-:W-:Y:S01]  /*00d0*/  IMAD R0, R0, UR4, R3 ;  /* 0x0000000400007c24 */ /* 0x002fe2000f8e0203 */
[----:B------:R-:W0:Y:S04]  /*00e0*/  LDCU.64 UR4, c[0x0][0x358] ;  /* 0x00006b00ff0477ac */ /* 0x000e280008000a00 */
[----:B------:R-:W-:Y:S01]  /*00f0*/  I2FP.F32.S32 R3, R0 ;  /* 0x0000000000037245 */ /* 0x000fe20000201400 */
[----:B--2---:R-:W-:Y:S01]  /*0100*/  FFMA R2, R2, R7, R9 ;  /* 0x0000000702027223 */ /* 0x004fe20000000009 */
[----:B------:R-:W-:-:S03]  /*0110*/  HFMA2 R7, -RZ, RZ, 0, 0 ;  /* 0x00000000ff077431 */ /* 0x000fc600000001ff */
[----:B------:R-:W-:Y:S01]  /*0120*/  FFMA R3, R3, R6, R8 ;  /* 0x0000000603037223 */ /* 0x000fe20000000008 */
[----:B0-----:R-:W-:Y:S06]  /*0130*/  BRA.U !UP0, `(.L_x_0) ;  /* 0x0000000108507547 */ /* 0x001fec000b800000 */
[----:B------:R-:W-:Y:S01]  /*0140*/  BSSY.RECONVERGENT B0, `(.L_x_0) ;  /* 0x0000013000007945 */ /* 0x000fe20003800200 */
[----:B------:R-:W-:Y:S01]  /*0150*/  MOV R7, RZ ;  /* 0x000000ff00077202 */ /* 0x000fe20000000f00 */
[----:B------:R-:W0:Y:S01]  /*0160*/  LDCU UR7, c[0x0][0x394] ;  /* 0x00007280ff0777ac */ /* 0x000e220008000800 */
[----:B------:R-:W-:Y:S02]  /*0170*/  MOV R9, R2 ;  /* 0x0000000200097202 */ /* 0x000fe40000000f00 */
[----:B------:R-:W-:Y:S01]  /*0180*/  MOV R4, R3 ;  /* 0x0000000300047202 */ /* 0x000fe20000000f00 */
[----:B------:R-:W1:Y:S06]  /*0190*/  LDCU UR8, c[0x0][0x394] ;  /* 0x00007280ff0877ac */ /* 0x000e6c0008000800 */
.L_x_2:
[----:B------:R-:W-:Y:S01]  /*01a0*/  FMUL R6, R4, R4 ;  /* 0x0000000404067220 */ /* 0x000fe20000400000 */
[----:B------:R-:W-:-:S04]  /*01b0*/  FMUL R13, R9, R9 ;  /* 0x00000009090d7220 */ /* 0x000fc80000400000 */
[----:B------:R-:W-:-:S05]  /*01c0*/  FADD R8, R6, R13 ;  /* 0x0000000d06087221 */ /* 0x000fca0000000000 */
[----:B------:R-:W-:-:S13]  /*01d0*/  FSETP.GT.AND P0, PT, R8, 4, PT ;  /* 0x408000000800780b */ /* 0x000fda0003f04000 */
[----:B------:R-:W-:Y:S05]  /*01e0*/  @P0 BRA `(.L_x_1) ;  /* 0x0000000000200947 */ /* 0x000fea0003800000 */
[----:B------:R-:W-:Y:S01]  /*01f0*/  IADD3 R7, PT, PT, R7, 0x1, RZ ;  /* 0x0000000107077810 */ /* 0x000fe20007ffe0ff */
[----:B------:R-:W-:Y:S01]  /*0200*/  FADD R11, R4, R4 ;  /* 0x00000004040b7221 */ /* 0x000fe20000000000 */
[----:B------:R-:W-:Y:S02]  /*0210*/  FADD R4, R6, -R13 ;  /* 0x8000000d06047221 */ /* 0x000fe40000000000 */
[----:B-1----:R-:W-:Y:S01]  /*0220*/  ISETP.NE.AND P0, PT, R7, UR8, PT ;  /* 0x0000000807007c0c */ /* 0x002fe2000bf05270 */
[----:B------:R-:W-:Y:S01]  /*0230*/  FFMA R9, R11, R9, R2 ;  /* 0x000000090b097223 */ /* 0x000fe20000000002 */
[----:B------:R-:W-:-:S11]  /*0240*/  FADD R4, R3, R4 ;  /* 0x0000000403047221 */ /* 0x000fd60000000000 */
[----:B------:R-:W-:Y:S05]  /*0250*/  @P0 BRA `(.L_x_2) ;  /* 0xfffffffc00d00947 */ /* 0x000fea000383ffff */
[----:B0-----:R-:W-:-:S07]  /*0260*/  MOV R7, UR7 ;  /* 0x0000000700077c02 */ /* 0x001fce0008000f00 */
.L_x_1:
[----:B01----:R-:W-:Y:S05]  /*0270*/  BSYNC.RECONVERGENT B0 ;  /* 0x0000000000007941 */ /* 0x003fea0003800200 */
.L_x_0:
[----:B------:R-:W0:Y:S01]  /*0280*/  LDC.64 R2, c[0x0][0x398] ;  /* 0x0000e600ff027b82 */ /* 0x000e220000000a00 */
[----:B------:R-:W1:Y:S02]  /*0290*/  LDCU UR6, c[0x0][0x390] ;  /* 0x00007200ff0677ac */ /* 0x000e640008000800 */
[----:B-1----:R-:W-:-:S04]  /*02a0*/  IMAD R5, R5, UR6, R0 ;  /* 0x0000000605057c24 */ /* 0x002fc8000f8e0200 */
[----:B0-----:R-:W-:-:S05]  /*02b0*/  IMAD.WIDE R2, R5, 0x4, R2 ;  /* 0x0000000405027825 */ /* 0x001fca00078e0202 */
[----:B------:R-:W-:Y:S01]  /*02c0*/  STG.E desc[UR4][R2.64], R7 ;  /* 0x0000000702007986 */ /* 0x000fe2000c101904 */
[----:B------:R-:W-:Y:S05]  /*02d0*/  EXIT ;  /* 0x000000000000794d */ /* 0x000fea0003800000 */
.L_x_3:
[----:B------:R-:W-:-:S00]  /*02e0*/  BRA `(.L_x_3) ;  /* 0xfffffffc00fc7947 */ /* 0x000fc0000383ffff */
[----:B------:R-:W-:-:S00]  /*02f0*/  NOP ;  /* 0x0000000000007918 */ /* 0x000fc00000000000 */
        /* <DEDUP_REMOVED lines=8> */
.L_x_4:


//--------------------- .nv.shared.reserved.0     --------------------------
	.section	.nv.shared.reserved.0,"aw",@nobits
	.weak		__nv_reservedSMEM_offset_0_alias
	.size		__nv_reservedSMEM_offset_0_alias, 0, 64
	.other		__nv_reservedSMEM_offset_0_alias,@"STO_CUDA_RESERVED_SHARED STV_DEFAULT"
__nv_reservedSMEM_offset_0_alias:
	.zero		0
	.zero		64


//--------------------- .nv.constant0._Z12mandelKernelffffiiPi --------------------------
	.section	.nv.constant0._Z12mandelKernelffffiiPi,"a",@progbits
	.sectionflags	@""
	.align	4
.nv.constant0._Z12mandelKernelffffiiPi:
	.zero		928


//--------------------- SYMBOLS --------------------------

	.type		.nv.reservedSmem.offset0,@object
	.size		.nv.reservedSmem.offset0,0x4
